//
// Generated by NVIDIA NVVM Compiler
//
// Compiler Build ID: CL-36424714
// Cuda compilation tools, release 13.0, V13.0.88
// Based on NVVM 20.0.0
//

.version 9.0
.target sm_100
.address_size 64

	// .globl	_Z11matrixScalePfS_fii

.visible .entry _Z11matrixScalePfS_fii(
	.param .u64 .ptr .align 1 _Z11matrixScalePfS_fii_param_0,
	.param .u64 .ptr .align 1 _Z11matrixScalePfS_fii_param_1,
	.param .f32 _Z11matrixScalePfS_fii_param_2,
	.param .u32 _Z11matrixScalePfS_fii_param_3,
	.param .u32 _Z11matrixScalePfS_fii_param_4
)
{
	.reg .pred 	%p<4>;
	.reg .b32 	%r<14>;
	.reg .b32 	%f<4>;
	.reg .b64 	%rd<8>;

	ld.param.u64 	%rd1, [_Z11matrixScalePfS_fii_param_0];
	ld.param.u64 	%rd2, [_Z11matrixScalePfS_fii_param_1];
	ld.param.f32 	%f1, [_Z11matrixScalePfS_fii_param_2];
	ld.param.u32 	%r3, [_Z11matrixScalePfS_fii_param_3];
	ld.param.u32 	%r4, [_Z11matrixScalePfS_fii_param_4];
	mov.u32 	%r6, %ctaid.x;
	mov.u32 	%r7, %ntid.x;
	mov.u32 	%r8, %tid.x;
	mad.lo.s32 	%r1, %r6, %r7, %r8;
	mov.u32 	%r9, %ctaid.y;
	mov.u32 	%r10, %ntid.y;
	mov.u32 	%r11, %tid.y;
	mad.lo.s32 	%r12, %r9, %r10, %r11;
	setp.ge.s32 	%p1, %r1, %r3;
	setp.ge.s32 	%p2, %r12, %r4;
	or.pred  	%p3, %p1, %p2;
	@%p3 bra 	$L__BB0_2;
	cvta.to.global.u64 	%rd3, %rd1;
	cvta.to.global.u64 	%rd4, %rd2;
	mad.lo.s32 	%r13, %r3, %r12, %r1;
	mul.wide.s32 	%rd5, %r13, 4;
	add.s64 	%rd6, %rd3, %rd5;
	ld.global.f32 	%f2, [%rd6];
	mul.f32 	%f3, %f1, %f2;
	add.s64 	%rd7, %rd4, %rd5;
	st.global.f32 	[%rd7], %f3;
$L__BB0_2:
	ret;

}


// ===== COMPILED SASS (sm_100) =====

	.target	sm_100

	.elftype	@"ET_EXEC"


//--------------------- .note.nv.tkinfo           --------------------------
	.section	.note.nv.tkinfo,"",@"SHT_NOTE"
	.sectionflags	@"SHF_NOTE_NV_TKINFO"
	.tkinfo
        /*0018*/ 	.word	0x00000002
        /*0030*/ 	.string	""
        /*0030*/ 	.string	"ptxas"
        /*0030*/ 	.string	"Cuda compilation tools, release 13.0, V13.0.88"
        /*0030*/ 	.string	"Build cuda_13.0.r13.0/compiler.36424714_0"
        /*0030*/ 	.string	"-arch sm_100 -m 64 "



//--------------------- .note.nv.cuinfo           --------------------------
	.section	.note.nv.cuinfo,"",@"SHT_NOTE"
	.sectionflags	@"SHF_NOTE_NV_CUINFO"
        /*0018*/ 	.short	0x0002
        /*001a*/ 	.short	0x0064
        /*001c*/ 	.short	0x0082
	.zero		2


//--------------------- .nv.info                  --------------------------
	.section	.nv.info,"",@"SHT_CUDA_INFO"
	.align	4


	//----- nvinfo : EIATTR_REGCOUNT
	.align		4
        /*0000*/ 	.byte	0x04, 0x2f
        /*0002*/ 	.short	(.L_1 - .L_0)
	.align		4
.L_0:
        /*0004*/ 	.word	index@(_Z11matrixScalePfS_fii)
        /*0008*/ 	.word	0x0000000a


	//----- nvinfo : EIATTR_FRAME_SIZE
	.align		4
.L_1:
        /*000c*/ 	.byte	0x04, 0x11
        /*000e*/ 	.short	(.L_3 - .L_2)
	.align		4
.L_2:
        /*0010*/ 	.word	index@(_Z11matrixScalePfS_fii)
        /*0014*/ 	.word	0x00000000


	//----- nvinfo : EIATTR_MIN_STACK_SIZE
	.align		4
.L_3:
        /*0018*/ 	.byte	0x04, 0x12
        /*001a*/ 	.short	(.L_5 - .L_4)
	.align		4
.L_4:
        /*001c*/ 	.word	index@(_Z11matrixScalePfS_fii)
        /*0020*/ 	.word	0x00000000
.L_5:


//--------------------- .nv.compat                --------------------------
	.section	.nv.compat,"",@"SHT_CUDA_COMPAT_INFO"
	.align	4
        /*0000*/ 	.byte	0x02, 0x09, 0x00, 0x00, 0x02, 0x02, 0x01, 0x00, 0x02, 0x05, 0x05, 0x00, 0x03, 0x07, 0x01, 0x01
        /*0010*/ 	.byte	0x02, 0x03, 0x00, 0x00, 0x02, 0x06, 0x01, 0x00, 0x04, 0x0b, 0x08, 0x00, 0x09, 0x00, 0x00, 0x00
        /*0020*/ 	.byte	0x00, 0x00, 0x00, 0x00


//--------------------- .nv.info._Z11matrixScalePfS_fii --------------------------
	.section	.nv.info._Z11matrixScalePfS_fii,"",@"SHT_CUDA_INFO"
	.sectionflags	@""
	.align	4


	//----- nvinfo : EIATTR_CUDA_API_VERSION
	.align		4
        /*0000*/ 	.byte	0x04, 0x37
        /*0002*/ 	.short	(.L_7 - .L_6)
.L_6:
        /*0004*/ 	.word	0x00000082


	//----- nvinfo : EIATTR_KPARAM_INFO
	.align		4
.L_7:
        /*0008*/ 	.byte	0x04, 0x17
        /*000a*/ 	.short	(.L_9 - .L_8)
.L_8:
        /*000c*/ 	.word	0x00000000
        /*0010*/ 	.short	0x0004
        /*0012*/ 	.short	0x0018
        /*0014*/ 	.byte	0x00, 0xf0, 0x11, 0x00


	//----- nvinfo : EIATTR_KPARAM_INFO
	.align		4
.L_9:
        /*0018*/ 	.byte	0x04, 0x17
        /*001a*/ 	.short	(.L_11 - .L_10)
.L_10:
        /*001c*/ 	.word	0x00000000
        /*0020*/ 	.short	0x0003
        /*0022*/ 	.short	0x0014
        /*0024*/ 	.byte	0x00, 0xf0, 0x11, 0x00


	//----- nvinfo : EIATTR_KPARAM_INFO
	.align		4
.L_11:
        /*0028*/ 	.byte	0x04, 0x17
        /*002a*/ 	.short	(.L_13 - .L_12)
.L_12:
        /*002c*/ 	.word	0x00000000
        /*0030*/ 	.short	0x0002
        /*0032*/ 	.short	0x0010
        /*0034*/ 	.byte	0x00, 0xf0, 0x11, 0x00


	//----- nvinfo : EIATTR_KPARAM_INFO
	.align		4
.L_13:
        /*0038*/ 	.byte	0x04, 0x17
        /*003a*/ 	.short	(.L_15 - .L_14)
.L_14:
        /*003c*/ 	.word	0x00000000
        /*0040*/ 	.short	0x0001
        /*0042*/ 	.short	0x0008
        /*0044*/ 	.byte	0x00, 0xf5, 0x21, 0x00


	//----- nvinfo : EIATTR_KPARAM_INFO
	.align		4
.L_15:
        /*0048*/ 	.byte	0x04, 0x17
        /*004a*/ 	.short	(.L_17 - .L_16)
.L_16:
        /*004c*/ 	.word	0x00000000
        /*0050*/ 	.short	0x0000
        /*0052*/ 	.short	0x0000
        /*0054*/ 	.byte	0x00, 0xf5, 0x21, 0x00


	//----- nvinfo : EIATTR_SPARSE_MMA_MASK
	.align		4
.L_17:
        /*0058*/ 	.byte	0x03, 0x50
        /*005a*/ 	.short	0x0000


	//----- nvinfo : EIATTR_MAXREG_COUNT
	.align		4
        /*005c*/ 	.byte	0x03, 0x1b
        /*005e*/ 	.short	0x00ff


	//----- nvinfo : EIATTR_MERCURY_ISA_VERSION
	.align		4
        /*0060*/ 	.byte	0x03, 0x5f
        /*0062*/ 	.short	0x0101


	//----- nvinfo : EIATTR_VRC_CTA_INIT_COUNT
	.align		4
        /*0064*/ 	.byte	0x02, 0x4a
	.zero		1
	.zero		1


	//----- nvinfo : EIATTR_EXIT_INSTR_OFFSETS
	.align		4
        /*0068*/ 	.byte	0x04, 0x1c
        /*006a*/ 	.short	(.L_19 - .L_18)


	//   ....[0]....
.L_18:
        /*006c*/ 	.word	0x000000d0


	//   ....[1]....
        /*0070*/ 	.word	0x00000180


	//----- nvinfo : EIATTR_CBANK_PARAM_SIZE
	.align		4
.L_19:
        /*0074*/ 	.byte	0x03, 0x19
        /*0076*/ 	.short	0x001c


	//----- nvinfo : EIATTR_PARAM_CBANK
	.align		4
        /*0078*/ 	.byte	0x04, 0x0a
        /*007a*/ 	.short	(.L_21 - .L_20)
	.align		4
.L_20:
        /*007c*/ 	.word	index@(.nv.constant0._Z11matrixScalePfS_fii)
        /*0080*/ 	.short	0x0380
        /*0082*/ 	.short	0x001c


	//----- nvinfo : EIATTR_SW_WAR
	.align		4
.L_21:
        /*0084*/ 	.byte	0x04, 0x36
        /*0086*/ 	.short	(.L_23 - .L_22)
.L_22:
        /*0088*/ 	.word	0x00000008
.L_23:


//--------------------- .nv.callgraph             --------------------------
	.section	.nv.callgraph,"",@"SHT_CUDA_CALLGRAPH"
	.align	4
	.sectionentsize	8
	.align		4
        /*0000*/ 	.word	0x00000000
	.align		4
        /*0004*/ 	.word	0xffffffff
	.align		4
        /*0008*/ 	.word	0x00000000
	.align		4
        /*000c*/ 	.word	0xfffffffe
	.align		4
        /*0010*/ 	.word	0x00000000
	.align		4
        /*0014*/ 	.word	0xfffffffd
	.align		4
        /*0018*/ 	.word	0x00000000
	.align		4
        /*001c*/ 	.word	0xfffffffc


//--------------------- .text._Z11matrixScalePfS_fii --------------------------
	.section	.text._Z11matrixScalePfS_fii,"ax",@progbits
	.align	128
        .global         _Z11matrixScalePfS_fii
        .type           _Z11matrixScalePfS_fii,@function
        .size           _Z11matrixScalePfS_fii,(.L_x_1 - _Z11matrixScalePfS_fii)
        .other          _Z11matrixScalePfS_fii,@"STO_CUDA_ENTRY STV_DEFAULT"
_Z11matrixScalePfS_fii:
.text._Z11matrixScalePfS_fii:
[----:B------:R-:W-:Y:S01]  /*0000*/  LDC R1, c[0x0][0x37c] ;  /* 0x0000df00ff017b82 */ /* 0x000fe20000000800 */
[----:B------:R-:W0:Y:S07]  /*0010*/  S2R R2, SR_TID.Y ;  /* 0x0000000000027919 */ /* 0x000e2e0000002200 */
[----:B------:R-:W1:Y:S01]  /*0020*/  LDC R0, c[0x0][0x360] ;  /* 0x0000d800ff007b82 */ /* 0x000e620000000800 */
[----:B------:R-:W2:Y:S01]  /*0030*/  LDCU UR6, c[0x0][0x398] ;  /* 0x00007300ff0677ac */ /* 0x000ea20008000800 */
[----:B------:R-:W1:Y:S01]  /*0040*/  S2R R3, SR_TID.X ;  /* 0x0000000000037919 */ /* 0x000e620000002100 */
[----:B------:R-:W3:Y:S05]  /*0050*/  LDCU UR7, c[0x0][0x394] ;  /* 0x00007280ff0777ac */ /* 0x000eea0008000800 */
[----:B------:R-:W0:Y:S08]  /*0060*/  S2UR UR5, SR_CTAID.Y ;  /* 0x00000000000579c3 */ /* 0x000e300000002600 */
[----:B------:R-:W0:Y:S08]  /*0070*/  LDC R5, c[0x0][0x364] ;  /* 0x0000d900ff057b82 */ /* 0x000e300000000800 */
[----:B------:R-:W1:Y:S01]  /*0080*/  S2UR UR4, SR_CTAID.X ;  /* 0x00000000000479c3 */ /* 0x000e620000002500 */
[----:B0-----:R-:W-:-:S05]  /*0090*/  IMAD R5, R5, UR5, R2 ;  /* 0x0000000505057c24 */ /* 0x001fca000f8e0202 */
[----:B--2---:R-:W-:Y:S01]  /*00a0*/  ISETP.GE.AND P0, PT, R5, UR6, PT ;  /* 0x0000000605007c0c */ /* 0x004fe2000bf06270 */
[----:B-1----:R-:W-:-:S05]  /*00b0*/  IMAD R0, R0, UR4, R3 ;  /* 0x0000000400007c24 */ /* 0x002fca000f8e0203 */
[----:B---3--:R-:W-:-:S13]  /*00c0*/  ISETP.GE.OR P0, PT, R0, UR7, P0 ;  /* 0x0000000700007c0c */ /* 0x008fda0008706670 */
[----:B------:R-:W-:Y:S05]  /*00d0*/  @P0 EXIT ;  /* 0x000000000000094d */ /* 0x000fea0003800000 */
[----:B------:R-:W0:Y:S01]  /*00e0*/  LDC.64 R2, c[0x0][0x380] ;  /* 0x0000e000ff027b82 */ /* 0x000e220000000a00 */
[----:B------:R-:W1:Y:S01]  /*00f0*/  LDCU.64 UR4, c[0x0][0x358] ;  /* 0x00006b00ff0477ac */ /* 0x000e620008000a00 */
[----:B------:R-:W-:Y:S01]  /*0100*/  IMAD R7, R5, UR7, R0 ;  /* 0x0000000705077c24 */ /* 0x000fe2000f8e0200 */
[----:B------:R-:W2:Y:S05]  /*0110*/  LDCU UR6, c[0x0][0x390] ;  /* 0x00007200ff0677ac */ /* 0x000eaa0008000800 */
[----:B------:R-:W3:Y:S01]  /*0120*/  LDC.64 R4, c[0x0][0x388] ;  /* 0x0000e200ff047b82 */ /* 0x000ee20000000a00 */
[----:B0-----:R-:W-:-:S06]  /*0130*/  IMAD.WIDE R2, R7, 0x4, R2 ;  /* 0x0000000407027825 */ /* 0x001fcc00078e0202 */
[----:B-1----:R-:W2:Y:S01]  /*0140*/  LDG.E R2, desc[UR4][R2.64] ;  /* 0x0000000402027981 */ /* 0x002ea2000c1e1900 */
[----:B---3--:R-:W-:-:S04]  /*0150*/  IMAD.WIDE R4, R7, 0x4, R4 ;  /* 0x0000000407047825 */ /* 0x008fc800078e0204 */
[----:B--2---:R-:W-:-:S05]  /*0160*/  FMUL R7, R2, UR6 ;  /* 0x0000000602077c20 */ /* 0x004fca0008400000 */
[----:B------:R-:W-:Y:S01]  /*0170*/  STG.E desc[UR4][R4.64], R7 ;  /* 0x0000000704007986 */ /* 0x000fe2000c101904 */
[----:B------:R-:W-:Y:S05]  /*0180*/  EXIT ;  /* 0x000000000000794d */ /* 0x000fea0003800000 */
.L_x_0:
[----:B------:R-:W-:-:S00]  /*0190*/  BRA `(.L_x_0) ;  /* 0xfffffffc00fc7947 */ /* 0x000fc0000383ffff */
[----:B------:R-:W-:-:S00]  /*01a0*/  NOP ;  /* 0x0000000000007918 */ /* 0x000fc00000000000 */
        /* <DEDUP_REMOVED lines=13> */
.L_x_1:


//--------------------- .nv.shared.reserved.0     --------------------------
	.section	.nv.shared.reserved.0,"aw",@nobits
	.weak		__nv_reservedSMEM_offset_0_alias
	.size		__nv_reservedSMEM_offset_0_alias, 0, 64
	.other		__nv_reservedSMEM_offset_0_alias,@"STO_CUDA_RESERVED_SHARED STV_DEFAULT"
__nv_reservedSMEM_offset_0_alias:
	.zero		0
	.zero		64


//--------------------- .nv.constant0._Z11matrixScalePfS_fii --------------------------
	.section	.nv.constant0._Z11matrixScalePfS_fii,"a",@progbits
	.sectionflags	@""
	.align	4
.nv.constant0._Z11matrixScalePfS_fii:
	.zero		924


//--------------------- SYMBOLS --------------------------

	.type		.nv.reservedSmem.offset0,@object
	.size		.nv.reservedSmem.offset0,0x4
